//
// Generated by NVIDIA NVVM Compiler
//
// Compiler Build ID: CL-36424714
// Cuda compilation tools, release 13.0, V13.0.88
// Based on NVVM 20.0.0
//

.version 9.0
.target sm_100
.address_size 64

	// .globl	_Z20global_reduce_kernelPiS_i

.visible .entry _Z20global_reduce_kernelPiS_i(
	.param .u64 .ptr .align 1 _Z20global_reduce_kernelPiS_i_param_0,
	.param .u64 .ptr .align 1 _Z20global_reduce_kernelPiS_i_param_1,
	.param .u32 _Z20global_reduce_kernelPiS_i_param_2
)
{
	.reg .pred 	%p<8>;
	.reg .b32 	%r<13>;
	.reg .b64 	%rd<11>;

	ld.param.u64 	%rd3, [_Z20global_reduce_kernelPiS_i_param_0];
	ld.param.u64 	%rd4, [_Z20global_reduce_kernelPiS_i_param_1];
	ld.param.u32 	%r9, [_Z20global_reduce_kernelPiS_i_param_2];
	cvta.to.global.u64 	%rd1, %rd4;
	mov.u32 	%r1, %tid.x;
	mov.u32 	%r12, %ntid.x;
	mov.u32 	%r3, %ctaid.x;
	mad.lo.s32 	%r4, %r12, %r3, %r1;
	setp.lt.u32 	%p1, %r12, 2;
	mul.wide.s32 	%rd5, %r4, 4;
	add.s64 	%rd2, %rd1, %rd5;
	@%p1 bra 	$L__BB0_5;
$L__BB0_1:
	mov.u32 	%r5, %r12;
	shr.u32 	%r12, %r5, 1;
	setp.ge.u32 	%p2, %r1, %r12;
	add.s32 	%r7, %r12, %r4;
	setp.ge.u32 	%p3, %r7, %r9;
	or.pred  	%p4, %p2, %p3;
	@%p4 bra 	$L__BB0_4;
	mul.wide.u32 	%rd6, %r7, 4;
	add.s64 	%rd7, %rd1, %rd6;
	ld.global.u32 	%r8, [%rd7];
	ld.global.u32 	%r10, [%rd2];
	setp.ge.s32 	%p5, %r8, %r10;
	@%p5 bra 	$L__BB0_4;
	st.global.u32 	[%rd2], %r8;
$L__BB0_4:
	bar.sync 	0;
	setp.gt.u32 	%p6, %r5, 3;
	@%p6 bra 	$L__BB0_1;
$L__BB0_5:
	setp.ne.s32 	%p7, %r1, 0;
	@%p7 bra 	$L__BB0_7;
	ld.global.u32 	%r11, [%rd2];
	cvta.to.global.u64 	%rd8, %rd3;
	mul.wide.u32 	%rd9, %r3, 4;
	add.s64 	%rd10, %rd8, %rd9;
	st.global.u32 	[%rd10], %r11;
$L__BB0_7:
	ret;

}
	// .globl	_Z5partbPiS_i
.visible .entry _Z5partbPiS_i(
	.param .u64 .ptr .align 1 _Z5partbPiS_i_param_0,
	.param .u64 .ptr .align 1 _Z5partbPiS_i_param_1,
	.param .u32 _Z5partbPiS_i_param_2
)
{
	.reg .pred 	%p<2>;
	.reg .b32 	%r<13>;
	.reg .b64 	%rd<8>;

	ld.param.u64 	%rd1, [_Z5partbPiS_i_param_0];
	ld.param.u64 	%rd2, [_Z5partbPiS_i_param_1];
	ld.param.u32 	%r2, [_Z5partbPiS_i_param_2];
	mov.u32 	%r3, %tid.x;
	mov.u32 	%r4, %ntid.x;
	mov.u32 	%r5, %ctaid.x;
	mad.lo.s32 	%r1, %r4, %r5, %r3;
	setp.ge.s32 	%p1, %r1, %r2;
	@%p1 bra 	$L__BB1_2;
	cvta.to.global.u64 	%rd3, %rd2;
	cvta.to.global.u64 	%rd4, %rd1;
	mul.wide.s32 	%rd5, %r1, 4;
	add.s64 	%rd6, %rd3, %rd5;
	ld.global.u32 	%r6, [%rd6];
	mul.hi.s32 	%r7, %r6, 1717986919;
	shr.u32 	%r8, %r7, 31;
	shr.s32 	%r9, %r7, 2;
	add.s32 	%r10, %r9, %r8;
	mul.lo.s32 	%r11, %r10, 10;
	sub.s32 	%r12, %r6, %r11;
	add.s64 	%rd7, %rd4, %rd5;
	st.global.u32 	[%rd7], %r12;
$L__BB1_2:
	ret;

}


// ===== COMPILED SASS (sm_100) =====

	.target	sm_100

	.elftype	@"ET_EXEC"


//--------------------- .note.nv.tkinfo           --------------------------
	.section	.note.nv.tkinfo,"",@"SHT_NOTE"
	.sectionflags	@"SHF_NOTE_NV_TKINFO"
	.tkinfo
        /*0018*/ 	.word	0x00000002
        /*0030*/ 	.string	""
        /*0030*/ 	.string	"ptxas"
        /*0030*/ 	.string	"Cuda compilation tools, release 13.0, V13.0.88"
        /*0030*/ 	.string	"Build cuda_13.0.r13.0/compiler.36424714_0"
        /*0030*/ 	.string	"-arch sm_100 -m 64 "



//--------------------- .note.nv.cuinfo           --------------------------
	.section	.note.nv.cuinfo,"",@"SHT_NOTE"
	.sectionflags	@"SHF_NOTE_NV_CUINFO"
        /*0018*/ 	.short	0x0002
        /*001a*/ 	.short	0x0064
        /*001c*/ 	.short	0x0082
	.zero		2


//--------------------- .nv.info                  --------------------------
	.section	.nv.info,"",@"SHT_CUDA_INFO"
	.align	4


	//----- nvinfo : EIATTR_REGCOUNT
	.align		4
        /*0000*/ 	.byte	0x04, 0x2f
        /*0002*/ 	.short	(.L_1 - .L_0)
	.align		4
.L_0:
        /*0004*/ 	.word	index@(_Z20global_reduce_kernelPiS_i)
        /*0008*/ 	.word	0x0000000e


	//----- nvinfo : EIATTR_FRAME_SIZE
	.align		4
.L_1:
        /*000c*/ 	.byte	0x04, 0x11
        /*000e*/ 	.short	(.L_3 - .L_2)
	.align		4
.L_2:
        /*0010*/ 	.word	index@(_Z20global_reduce_kernelPiS_i)
        /*0014*/ 	.word	0x00000000


	//----- nvinfo : EIATTR_REGCOUNT
	.align		4
.L_3:
        /*0018*/ 	.byte	0x04, 0x2f
        /*001a*/ 	.short	(.L_5 - .L_4)
	.align		4
.L_4:
        /*001c*/ 	.word	index@(_Z5partbPiS_i)
        /*0020*/ 	.word	0x0000000c


	//----- nvinfo : EIATTR_FRAME_SIZE
	.align		4
.L_5:
        /*0024*/ 	.byte	0x04, 0x11
        /*0026*/ 	.short	(.L_7 - .L_6)
	.align		4
.L_6:
        /*0028*/ 	.word	index@(_Z5partbPiS_i)
        /*002c*/ 	.word	0x00000000


	//----- nvinfo : EIATTR_MIN_STACK_SIZE
	.align		4
.L_7:
        /*0030*/ 	.byte	0x04, 0x12
        /*0032*/ 	.short	(.L_9 - .L_8)
	.align		4
.L_8:
        /*0034*/ 	.word	index@(_Z5partbPiS_i)
        /*0038*/ 	.word	0x00000000


	//----- nvinfo : EIATTR_MIN_STACK_SIZE
	.align		4
.L_9:
        /*003c*/ 	.byte	0x04, 0x12
        /*003e*/ 	.short	(.L_11 - .L_10)
	.align		4
.L_10:
        /*0040*/ 	.word	index@(_Z20global_reduce_kernelPiS_i)
        /*0044*/ 	.word	0x00000000
.L_11:


//--------------------- .nv.compat                --------------------------
	.section	.nv.compat,"",@"SHT_CUDA_COMPAT_INFO"
	.align	4
        /*0000*/ 	.byte	0x02, 0x09, 0x00, 0x00, 0x02, 0x02, 0x01, 0x00, 0x02, 0x05, 0x05, 0x00, 0x03, 0x07, 0x01, 0x01
        /*0010*/ 	.byte	0x02, 0x03, 0x00, 0x00, 0x02, 0x06, 0x01, 0x00, 0x04, 0x0b, 0x08, 0x00, 0x09, 0x00, 0x00, 0x00
        /*0020*/ 	.byte	0x00, 0x00, 0x00, 0x00


//--------------------- .nv.info._Z5partbPiS_i    --------------------------
	.section	.nv.info._Z5partbPiS_i,"",@"SHT_CUDA_INFO"
	.sectionflags	@""
	.align	4


	//----- nvinfo : EIATTR_CUDA_API_VERSION
	.align		4
        /*0000*/ 	.byte	0x04, 0x37
        /*0002*/ 	.short	(.L_13 - .L_12)
.L_12:
        /*0004*/ 	.word	0x00000082


	//----- nvinfo : EIATTR_KPARAM_INFO
	.align		4
.L_13:
        /*0008*/ 	.byte	0x04, 0x17
        /*000a*/ 	.short	(.L_15 - .L_14)
.L_14:
        /*000c*/ 	.word	0x00000000
        /*0010*/ 	.short	0x0002
        /*0012*/ 	.short	0x0010
        /*0014*/ 	.byte	0x00, 0xf0, 0x11, 0x00


	//----- nvinfo : EIATTR_KPARAM_INFO
	.align		4
.L_15:
        /*0018*/ 	.byte	0x04, 0x17
        /*001a*/ 	.short	(.L_17 - .L_16)
.L_16:
        /*001c*/ 	.word	0x00000000
        /*0020*/ 	.short	0x0001
        /*0022*/ 	.short	0x0008
        /*0024*/ 	.byte	0x00, 0xf5, 0x21, 0x00


	//----- nvinfo : EIATTR_KPARAM_INFO
	.align		4
.L_17:
        /*0028*/ 	.byte	0x04, 0x17
        /*002a*/ 	.short	(.L_19 - .L_18)
.L_18:
        /*002c*/ 	.word	0x00000000
        /*0030*/ 	.short	0x0000
        /*0032*/ 	.short	0x0000
        /*0034*/ 	.byte	0x00, 0xf5, 0x21, 0x00


	//----- nvinfo : EIATTR_SPARSE_MMA_MASK
	.align		4
.L_19:
        /*0038*/ 	.byte	0x03, 0x50
        /*003a*/ 	.short	0x0000


	//----- nvinfo : EIATTR_MAXREG_COUNT
	.align		4
        /*003c*/ 	.byte	0x03, 0x1b
        /*003e*/ 	.short	0x00ff


	//----- nvinfo : EIATTR_MERCURY_ISA_VERSION
	.align		4
        /*0040*/ 	.byte	0x03, 0x5f
        /*0042*/ 	.short	0x0101


	//----- nvinfo : EIATTR_VRC_CTA_INIT_COUNT
	.align		4
        /*0044*/ 	.byte	0x02, 0x4a
	.zero		1
	.zero		1


	//----- nvinfo : EIATTR_EXIT_INSTR_OFFSETS
	.align		4
        /*0048*/ 	.byte	0x04, 0x1c
        /*004a*/ 	.short	(.L_21 - .L_20)


	//   ....[0]....
.L_20:
        /*004c*/ 	.word	0x00000070


	//   ....[1]....
        /*0050*/ 	.word	0x00000130


	//----- nvinfo : EIATTR_CBANK_PARAM_SIZE
	.align		4
.L_21:
        /*0054*/ 	.byte	0x03, 0x19
        /*0056*/ 	.short	0x0014


	//----- nvinfo : EIATTR_PARAM_CBANK
	.align		4
        /*0058*/ 	.byte	0x04, 0x0a
        /*005a*/ 	.short	(.L_23 - .L_22)
	.align		4
.L_22:
        /*005c*/ 	.word	index@(.nv.constant0._Z5partbPiS_i)
        /*0060*/ 	.short	0x0380
        /*0062*/ 	.short	0x0014


	//----- nvinfo : EIATTR_SW_WAR
	.align		4
.L_23:
        /*0064*/ 	.byte	0x04, 0x36
        /*0066*/ 	.short	(.L_25 - .L_24)
.L_24:
        /*0068*/ 	.word	0x00000008
.L_25:


//--------------------- .nv.info._Z20global_reduce_kernelPiS_i --------------------------
	.section	.nv.info._Z20global_reduce_kernelPiS_i,"",@"SHT_CUDA_INFO"
	.sectionflags	@""
	.align	4


	//----- nvinfo : EIATTR_CUDA_API_VERSION
	.align		4
        /*0000*/ 	.byte	0x04, 0x37
        /*0002*/ 	.short	(.L_27 - .L_26)
.L_26:
        /*0004*/ 	.word	0x00000082


	//----- nvinfo : EIATTR_KPARAM_INFO
	.align		4
.L_27:
        /*0008*/ 	.byte	0x04, 0x17
        /*000a*/ 	.short	(.L_29 - .L_28)
.L_28:
        /*000c*/ 	.word	0x00000000
        /*0010*/ 	.short	0x0002
        /*0012*/ 	.short	0x0010
        /*0014*/ 	.byte	0x00, 0xf0, 0x11, 0x00


	//----- nvinfo : EIATTR_KPARAM_INFO
	.align		4
.L_29:
        /*0018*/ 	.byte	0x04, 0x17
        /*001a*/ 	.short	(.L_31 - .L_30)
.L_30:
        /*001c*/ 	.word	0x00000000
        /*0020*/ 	.short	0x0001
        /*0022*/ 	.short	0x0008
        /*0024*/ 	.byte	0x00, 0xf5, 0x21, 0x00


	//----- nvinfo : EIATTR_KPARAM_INFO
	.align		4
.L_31:
        /*0028*/ 	.byte	0x04, 0x17
        /*002a*/ 	.short	(.L_33 - .L_32)
.L_32:
        /*002c*/ 	.word	0x00000000
        /*0030*/ 	.short	0x0000
        /*0032*/ 	.short	0x0000
        /*0034*/ 	.byte	0x00, 0xf5, 0x21, 0x00


	//----- nvinfo : EIATTR_SPARSE_MMA_MASK
	.align		4
.L_33:
        /*0038*/ 	.byte	0x03, 0x50
        /*003a*/ 	.short	0x0000


	//----- nvinfo : EIATTR_MAXREG_COUNT
	.align		4
        /*003c*/ 	.byte	0x03, 0x1b
        /*003e*/ 	.short	0x00ff


	//----- nvinfo : EIATTR_NUM_BARRIERS
	.align		4
        /*0040*/ 	.byte	0x02, 0x4c
        /*0042*/ 	.byte	0x01
	.zero		1


	//----- nvinfo : EIATTR_MERCURY_ISA_VERSION
	.align		4
        /*0044*/ 	.byte	0x03, 0x5f
        /*0046*/ 	.short	0x0101


	//----- nvinfo : EIATTR_VRC_CTA_INIT_COUNT
	.align		4
        /*0048*/ 	.byte	0x02, 0x4a
	.zero		1
	.zero		1


	//----- nvinfo : EIATTR_EXIT_INSTR_OFFSETS
	.align		4
        /*004c*/ 	.byte	0x04, 0x1c
        /*004e*/ 	.short	(.L_35 - .L_34)


	//   ....[0]....
.L_34:
        /*0050*/ 	.word	0x000001d0


	//   ....[1]....
        /*0054*/ 	.word	0x00000220


	//----- nvinfo : EIATTR_CRS_STACK_SIZE
	.align		4
.L_35:
        /*0058*/ 	.byte	0x04, 0x1e
        /*005a*/ 	.short	(.L_37 - .L_36)
.L_36:
        /*005c*/ 	.word	0x00000000


	//----- nvinfo : EIATTR_CBANK_PARAM_SIZE
	.align		4
.L_37:
        /*0060*/ 	.byte	0x03, 0x19
        /*0062*/ 	.short	0x0014


	//----- nvinfo : EIATTR_PARAM_CBANK
	.align		4
        /*0064*/ 	.byte	0x04, 0x0a
        /*0066*/ 	.short	(.L_39 - .L_38)
	.align		4
.L_38:
        /*0068*/ 	.word	index@(.nv.constant0._Z20global_reduce_kernelPiS_i)
        /*006c*/ 	.short	0x0380
        /*006e*/ 	.short	0x0014


	//----- nvinfo : EIATTR_SW_WAR
	.align		4
.L_39:
        /*0070*/ 	.byte	0x04, 0x36
        /*0072*/ 	.short	(.L_41 - .L_40)
.L_40:
        /*0074*/ 	.word	0x00000008
.L_41:


//--------------------- .nv.callgraph             --------------------------
	.section	.nv.callgraph,"",@"SHT_CUDA_CALLGRAPH"
	.align	4
	.sectionentsize	8
	.align		4
        /*0000*/ 	.word	0x00000000
	.align		4
        /*0004*/ 	.word	0xffffffff
	.align		4
        /*0008*/ 	.word	0x00000000
	.align		4
        /*000c*/ 	.word	0xfffffffe
	.align		4
        /*0010*/ 	.word	0x00000000
	.align		4
        /*0014*/ 	.word	0xfffffffd
	.align		4
        /*0018*/ 	.word	0x00000000
	.align		4
        /*001c*/ 	.word	0xfffffffc


//--------------------- .text._Z5partbPiS_i       --------------------------
	.section	.text._Z5partbPiS_i,"ax",@progbits
	.align	128
        .global         _Z5partbPiS_i
        .type           _Z5partbPiS_i,@function
        .size           _Z5partbPiS_i,(.L_x_6 - _Z5partbPiS_i)
        .other          _Z5partbPiS_i,@"STO_CUDA_ENTRY STV_DEFAULT"
_Z5partbPiS_i:
.text._Z5partbPiS_i:
[----:B------:R-:W-:Y:S01]  /*0000*/  LDC R1, c[0x0][0x37c] ;  /* 0x0000df00ff017b82 */ /* 0x000fe20000000800 */
[----:B------:R-:W0:Y:S01]  /*0010*/  S2R R7, SR_TID.X ;  /* 0x0000000000077919 */ /* 0x000e220000002100 */
[----:B------:R-:W0:Y:S01]  /*0020*/  LDCU UR4, c[0x0][0x360] ;  /* 0x00006c00ff0477ac */ /* 0x000e220008000800 */
[----:B------:R-:W0:Y:S01]  /*0030*/  S2R R0, SR_CTAID.X ;  /* 0x0000000000007919 */ /* 0x000e220000002500 */
[----:B------:R-:W1:Y:S01]  /*0040*/  LDCU UR5, c[0x0][0x390] ;  /* 0x00007200ff0577ac */ /* 0x000e620008000800 */
[----:B0-----:R-:W-:-:S05]  /*0050*/  IMAD R7, R0, UR4, R7 ;  /* 0x0000000400077c24 */ /* 0x001fca000f8e0207 */
[----:B-1----:R-:W-:-:S13]  /*0060*/  ISETP.GE.AND P0, PT, R7, UR5, PT ;  /* 0x0000000507007c0c */ /* 0x002fda000bf06270 */
[----:B------:R-:W-:Y:S05]  /*0070*/  @P0 EXIT ;  /* 0x000000000000094d */ /* 0x000fea0003800000 */
[----:B------:R-:W0:Y:S01]  /*0080*/  LDC.64 R2, c[0x0][0x388] ;  /* 0x0000e200ff027b82 */ /* 0x000e220000000a00 */
[----:B------:R-:W1:Y:S07]  /*0090*/  LDCU.64 UR4, c[0x0][0x358] ;  /* 0x00006b00ff0477ac */ /* 0x000e6e0008000a00 */
[----:B------:R-:W2:Y:S01]  /*00a0*/  LDC.64 R4, c[0x0][0x380] ;  /* 0x0000e000ff047b82 */ /* 0x000ea20000000a00 */
[----:B0-----:R-:W-:-:S06]  /*00b0*/  IMAD.WIDE R2, R7, 0x4, R2 ;  /* 0x0000000407027825 */ /* 0x001fcc00078e0202 */
[----:B-1----:R-:W3:Y:S01]  /*00c0*/  LDG.E R2, desc[UR4][R2.64] ;  /* 0x0000000402027981 */ /* 0x002ee2000c1e1900 */
[----:B--2---:R-:W-:-:S04]  /*00d0*/  IMAD.WIDE R4, R7, 0x4, R4 ;  /* 0x0000000407047825 */ /* 0x004fc800078e0204 */
[----:B---3--:R-:W-:-:S05]  /*00e0*/  IMAD.HI R0, R2, 0x66666667, RZ ;  /* 0x6666666702007827 */ /* 0x008fca00078e02ff */
[----:B------:R-:W-:-:S04]  /*00f0*/  SHF.R.U32.HI R9, RZ, 0x1f, R0 ;  /* 0x0000001fff097819 */ /* 0x000fc80000011600 */
[----:B------:R-:W-:-:S05]  /*0100*/  LEA.HI.SX32 R9, R0, R9, 0x1e ;  /* 0x0000000900097211 */ /* 0x000fca00078ff2ff */
[----:B------:R-:W-:-:S05]  /*0110*/  IMAD R9, R9, -0xa, R2 ;  /* 0xfffffff609097824 */ /* 0x000fca00078e0202 */
[----:B------:R-:W-:Y:S01]  /*0120*/  STG.E desc[UR4][R4.64], R9 ;  /* 0x0000000904007986 */ /* 0x000fe2000c101904 */
[----:B------:R-:W-:Y:S05]  /*0130*/  EXIT ;  /* 0x000000000000794d */ /* 0x000fea0003800000 */
.L_x_0:
[----:B------:R-:W-:-:S00]  /*0140*/  BRA `(.L_x_0) ;  /* 0xfffffffc00fc7947 */ /* 0x000fc0000383ffff */
[----:B------:R-:W-:-:S00]  /*0150*/  NOP ;  /* 0x0000000000007918 */ /* 0x000fc00000000000 */
        /* <DEDUP_REMOVED lines=10> */
.L_x_6:


//--------------------- .text._Z20global_reduce_kernelPiS_i --------------------------
	.section	.text._Z20global_reduce_kernelPiS_i,"ax",@progbits
	.align	128
        .global         _Z20global_reduce_kernelPiS_i
        .type           _Z20global_reduce_kernelPiS_i,@function
        .size           _Z20global_reduce_kernelPiS_i,(.L_x_7 - _Z20global_reduce_kernelPiS_i)
        .other          _Z20global_reduce_kernelPiS_i,@"STO_CUDA_ENTRY STV_DEFAULT"
_Z20global_reduce_kernelPiS_i:
.text._Z20global_reduce_kernelPiS_i:
[----:B------:R-:W-:Y:S01]  /*0000*/  LDC R1, c[0x0][0x37c] ;  /* 0x0000df00ff017b82 */ /* 0x000fe20000000800 */
[----:B------:R-:W0:Y:S01]  /*0010*/  S2R R8, SR_TID.X ;  /* 0x0000000000087919 */ /* 0x000e220000002100 */
[----:B------:R-:W1:Y:S06]  /*0020*/  LDCU UR4, c[0x0][0x360] ;  /* 0x00006c00ff0477ac */ /* 0x000e6c0008000800 */
[----:B------:R-:W2:Y:S01]  /*0030*/  LDC.64 R2, c[0x0][0x388] ;  /* 0x0000e200ff027b82 */ /* 0x000ea20000000a00 */
[----:B------:R-:W0:Y:S01]  /*0040*/  S2R R11, SR_CTAID.X ;  /* 0x00000000000b7919 */ /* 0x000e220000002500 */
[----:B------:R-:W3:Y:S01]  /*0050*/  LDCU.64 UR6, c[0x0][0x358] ;  /* 0x00006b00ff0677ac */ /* 0x000ee20008000a00 */
[----:B-1----:R-:W-:-:S02]  /*0060*/  UISETP.GE.U32.AND UP0, UPT, UR4, 0x2, UPT ;  /* 0x000000020400788c */ /* 0x002fc4000bf06070 */
[----:B0-----:R-:W-:-:S04]  /*0070*/  IMAD R9, R11, UR4, R8 ;  /* 0x000000040b097c24 */ /* 0x001fc8000f8e0208 */
[----:B--2---:R-:W-:-:S03]  /*0080*/  IMAD.WIDE R2, R9, 0x4, R2 ;  /* 0x0000000409027825 */ /* 0x004fc600078e0202 */
[----:B---3--:R-:W-:Y:S05]  /*0090*/  BRA.U !UP0, `(.L_x_1) ;  /* 0x0000000108487547 */ /* 0x008fea000b800000 */
[----:B------:R-:W0:Y:S01]  /*00a0*/  LDC.64 R6, c[0x0][0x388] ;  /* 0x0000e200ff067b82 */ /* 0x000e220000000a00 */
[----:B------:R-:W1:Y:S02]  /*00b0*/  LDCU UR8, c[0x0][0x390] ;  /* 0x00007200ff0877ac */ /* 0x000e640008000800 */
.L_x_4:
[----:B------:R-:W-:Y:S01]  /*00c0*/  UMOV UR5, UR4 ;  /* 0x0000000400057c82 */ /* 0x000fe20008000000 */
[----:B------:R-:W-:Y:S01]  /*00d0*/  USHF.R.U32.HI UR4, URZ, 0x1, UR4 ;  /* 0x00000001ff047899 */ /* 0x000fe20008011604 */
[----:B------:R-:W-:Y:S05]  /*00e0*/  BSSY.RECONVERGENT B0, `(.L_x_2) ;  /* 0x000000a000007945 */ /* 0x000fea0003800200 */
[----:B-1----:R-:W-:-:S04]  /*00f0*/  IADD3 R5, PT, PT, R9, UR4, RZ ;  /* 0x0000000409057c10 */ /* 0x002fc8000fffe0ff */
[----:B-1----:R-:W-:-:S04]  /*0100*/  ISETP.GE.U32.AND P0, PT, R5, UR8, PT ;  /* 0x0000000805007c0c */ /* 0x002fc8000bf06070 */
[----:B------:R-:W-:-:S13]  /*0110*/  ISETP.GE.U32.OR P0, PT, R8, UR4, P0 ;  /* 0x0000000408007c0c */ /* 0x000fda0008706470 */
[----:B------:R-:W-:Y:S05]  /*0120*/  @P0 BRA `(.L_x_3) ;  /* 0x0000000000140947 */ /* 0x000fea0003800000 */
[----:B0-----:R-:W-:Y:S01]  /*0130*/  IMAD.WIDE.U32 R4, R5, 0x4, R6 ;  /* 0x0000000405047825 */ /* 0x001fe200078e0006 */
[----:B------:R-:W2:Y:S05]  /*0140*/  LDG.E R0, desc[UR6][R2.64] ;  /* 0x0000000602007981 */ /* 0x000eaa000c1e1900 */
[----:B------:R-:W2:Y:S02]  /*0150*/  LDG.E R5, desc[UR6][R4.64] ;  /* 0x0000000604057981 */ /* 0x000ea4000c1e1900 */
[----:B--2---:R-:W-:-:S13]  /*0160*/  ISETP.GE.AND P0, PT, R5, R0, PT ;  /* 0x000000000500720c */ /* 0x004fda0003f06270 */
[----:B------:R1:W-:Y:S02]  /*0170*/  @!P0 STG.E desc[UR6][R2.64], R5 ;  /* 0x0000000502008986 */ /* 0x0003e4000c101906 */
.L_x_3:
[----:B------:R-:W-:Y:S05]  /*0180*/  BSYNC.RECONVERGENT B0 ;  /* 0x0000000000007941 */ /* 0x000fea0003800200 */
.L_x_2:
[----:B------:R-:W-:Y:S01]  /*0190*/  BAR.SYNC.DEFER_BLOCKING 0x0 ;  /* 0x0000000000007b1d */ /* 0x000fe20000010000 */
[----:B------:R-:W-:-:S09]  /*01a0*/  UISETP.GT.U32.AND UP0, UPT, UR5, 0x3, UPT ;  /* 0x000000030500788c */ /* 0x000fd2000bf04070 */
[----:B------:R-:W-:Y:S05]  /*01b0*/  BRA.U UP0, `(.L_x_4) ;  /* 0xfffffffd00c07547 */ /* 0x000fea000b83ffff */
.L_x_1:
[----:B------:R-:W-:-:S13]  /*01c0*/  ISETP.NE.AND P0, PT, R8, RZ, PT ;  /* 0x000000ff0800720c */ /* 0x000fda0003f05270 */
[----:B------:R-:W-:Y:S05]  /*01d0*/  @P0 EXIT ;  /* 0x000000000000094d */ /* 0x000fea0003800000 */
[----:B-1----:R-:W2:Y:S01]  /*01e0*/  LDG.E R3, desc[UR6][R2.64] ;  /* 0x0000000602037981 */ /* 0x002ea2000c1e1900 */
[----:B------:R-:W1:Y:S02]  /*01f0*/  LDC.64 R4, c[0x0][0x380] ;  /* 0x0000e000ff047b82 */ /* 0x000e640000000a00 */
[----:B-1----:R-:W-:-:S05]  /*0200*/  IMAD.WIDE.U32 R4, R11, 0x4, R4 ;  /* 0x000000040b047825 */ /* 0x002fca00078e0004 */
[----:B--2---:R-:W-:Y:S01]  /*0210*/  STG.E desc[UR6][R4.64], R3 ;  /* 0x0000000304007986 */ /* 0x004fe2000c101906 */
[----:B------:R-:W-:Y:S05]  /*0220*/  EXIT ;  /* 0x000000000000794d */ /* 0x000fea0003800000 */
.L_x_5:
        /* <DEDUP_REMOVED lines=13> */
.L_x_7:


//--------------------- .nv.shared.reserved.0     --------------------------
	.section	.nv.shared.reserved.0,"aw",@nobits
	.weak		__nv_reservedSMEM_offset_0_alias
	.size		__nv_reservedSMEM_offset_0_alias, 0, 64
	.other		__nv_reservedSMEM_offset_0_alias,@"STO_CUDA_RESERVED_SHARED STV_DEFAULT"
__nv_reservedSMEM_offset_0_alias:
	.zero		0
	.zero		64


//--------------------- .nv.constant0._Z5partbPiS_i --------------------------
	.section	.nv.constant0._Z5partbPiS_i,"a",@progbits
	.sectionflags	@""
	.align	4
.nv.constant0._Z5partbPiS_i:
	.zero		916


//--------------------- .nv.constant0._Z20global_reduce_kernelPiS_i --------------------------
	.section	.nv.constant0._Z20global_reduce_kernelPiS_i,"a",@progbits
	.sectionflags	@""
	.align	4
.nv.constant0._Z20global_reduce_kernelPiS_i:
	.zero		916


//--------------------- SYMBOLS --------------------------

	.type		.nv.reservedSmem.offset0,@object
	.size		.nv.reservedSmem.offset0,0x4
